//
// Generated by NVIDIA NVVM Compiler
//
// Compiler Build ID: CL-36424714
// Cuda compilation tools, release 13.0, V13.0.88
// Based on NVVM 20.0.0
//

.version 9.0
.target sm_100
.address_size 64

	// .globl	_Z9max_erroriiiidPdS_
.extern .shared .align 16 .b8 cache[];

.visible .entry _Z9max_erroriiiidPdS_(
	.param .u32 _Z9max_erroriiiidPdS__param_0,
	.param .u32 _Z9max_erroriiiidPdS__param_1,
	.param .u32 _Z9max_erroriiiidPdS__param_2,
	.param .u32 _Z9max_erroriiiidPdS__param_3,
	.param .f64 _Z9max_erroriiiidPdS__param_4,
	.param .u64 .ptr .align 1 _Z9max_erroriiiidPdS__param_5,
	.param .u64 .ptr .align 1 _Z9max_erroriiiidPdS__param_6
)
{
	.reg .pred 	%p<33>;
	.reg .b32 	%r<73>;
	.reg .b64 	%rd<16>;
	.reg .b64 	%fd<187>;

	ld.param.u32 	%r31, [_Z9max_erroriiiidPdS__param_0];
	ld.param.u32 	%r32, [_Z9max_erroriiiidPdS__param_2];
	ld.param.u32 	%r33, [_Z9max_erroriiiidPdS__param_3];
	ld.param.f64 	%fd19, [_Z9max_erroriiiidPdS__param_4];
	ld.param.u64 	%rd3, [_Z9max_erroriiiidPdS__param_5];
	cvta.to.global.u64 	%rd1, %rd3;
	mov.u32 	%r1, %tid.x;
	mov.u32 	%r2, %ctaid.x;
	mov.u32 	%r72, %ntid.x;
	mad.lo.s32 	%r65, %r2, %r72, %r1;
	setp.ge.s32 	%p1, %r65, %r33;
	mov.f64 	%fd185, 0d0000000000000000;
	@%p1 bra 	$L__BB0_18;
	add.s32 	%r5, %r32, -2;
	min.s32 	%r34, %r32, %r31;
	setp.lt.s32 	%p2, %r34, 3;
	@%p2 bra 	$L__BB0_18;
	add.s32 	%r35, %r31, -2;
	add.s32 	%r6, %r31, -3;
	add.s32 	%r36, %r31, 6;
	and.b32  	%r37, %r36, 7;
	add.s32 	%r7, %r37, -1;
	and.b32  	%r8, %r31, 3;
	and.b32  	%r9, %r35, 7;
	and.b32  	%r10, %r35, -8;
	and.b32  	%r11, %r36, 3;
	mov.f64 	%fd185, 0d0000000000000000;
$L__BB0_3:
	mul.lo.s32 	%r13, %r65, %r32;
	mov.b32 	%r66, 1;
$L__BB0_4:
	mov.u32 	%r14, %r66;
	setp.lt.u32 	%p3, %r6, 7;
	mad.lo.s32 	%r40, %r65, %r5, %r14;
	add.s32 	%r41, %r40, -1;
	cvt.rn.f64.s32 	%fd24, %r41;
	mul.f64 	%fd3, %fd19, %fd24;
	add.s32 	%r42, %r14, %r13;
	mul.lo.s32 	%r15, %r42, %r31;
	add.f64 	%fd4, %fd3, 0dBFF0000000000000;
	mov.b32 	%r70, 1;
	@%p3 bra 	$L__BB0_8;
	mov.b32 	%r68, 0;
	mov.u32 	%r67, %r15;
$L__BB0_6:
	.pragma "nounroll";
	add.s32 	%r44, %r68, 1;
	cvt.rn.f64.u32 	%fd25, %r44;
	mul.f64 	%fd26, %fd19, %fd25;
	add.s32 	%r45, %r67, 1;
	mul.wide.s32 	%rd4, %r45, 8;
	add.s64 	%rd5, %rd1, %rd4;
	ld.global.f64 	%fd27, [%rd5];
	mul.f64 	%fd28, %fd3, %fd26;
	add.f64 	%fd29, %fd26, 0dBFF0000000000000;
	mul.f64 	%fd30, %fd28, %fd29;
	mul.f64 	%fd31, %fd4, %fd30;
	sub.f64 	%fd32, %fd27, %fd31;
	abs.f64 	%fd33, %fd32;
	setp.gt.f64 	%p4, %fd33, %fd185;
	selp.f64 	%fd34, %fd33, %fd185, %p4;
	add.s32 	%r46, %r68, 2;
	cvt.rn.f64.u32 	%fd35, %r46;
	mul.f64 	%fd36, %fd19, %fd35;
	ld.global.f64 	%fd37, [%rd5+8];
	mul.f64 	%fd38, %fd3, %fd36;
	add.f64 	%fd39, %fd36, 0dBFF0000000000000;
	mul.f64 	%fd40, %fd38, %fd39;
	mul.f64 	%fd41, %fd4, %fd40;
	sub.f64 	%fd42, %fd37, %fd41;
	abs.f64 	%fd43, %fd42;
	setp.gt.f64 	%p5, %fd43, %fd34;
	selp.f64 	%fd44, %fd43, %fd34, %p5;
	add.s32 	%r47, %r68, 3;
	cvt.rn.f64.u32 	%fd45, %r47;
	mul.f64 	%fd46, %fd19, %fd45;
	ld.global.f64 	%fd47, [%rd5+16];
	mul.f64 	%fd48, %fd3, %fd46;
	add.f64 	%fd49, %fd46, 0dBFF0000000000000;
	mul.f64 	%fd50, %fd48, %fd49;
	mul.f64 	%fd51, %fd4, %fd50;
	sub.f64 	%fd52, %fd47, %fd51;
	abs.f64 	%fd53, %fd52;
	setp.gt.f64 	%p6, %fd53, %fd44;
	selp.f64 	%fd54, %fd53, %fd44, %p6;
	add.s32 	%r48, %r68, 4;
	cvt.rn.f64.u32 	%fd55, %r48;
	mul.f64 	%fd56, %fd19, %fd55;
	ld.global.f64 	%fd57, [%rd5+24];
	mul.f64 	%fd58, %fd3, %fd56;
	add.f64 	%fd59, %fd56, 0dBFF0000000000000;
	mul.f64 	%fd60, %fd58, %fd59;
	mul.f64 	%fd61, %fd4, %fd60;
	sub.f64 	%fd62, %fd57, %fd61;
	abs.f64 	%fd63, %fd62;
	setp.gt.f64 	%p7, %fd63, %fd54;
	selp.f64 	%fd64, %fd63, %fd54, %p7;
	add.s32 	%r49, %r68, 5;
	cvt.rn.f64.u32 	%fd65, %r49;
	mul.f64 	%fd66, %fd19, %fd65;
	ld.global.f64 	%fd67, [%rd5+32];
	mul.f64 	%fd68, %fd3, %fd66;
	add.f64 	%fd69, %fd66, 0dBFF0000000000000;
	mul.f64 	%fd70, %fd68, %fd69;
	mul.f64 	%fd71, %fd4, %fd70;
	sub.f64 	%fd72, %fd67, %fd71;
	abs.f64 	%fd73, %fd72;
	setp.gt.f64 	%p8, %fd73, %fd64;
	selp.f64 	%fd74, %fd73, %fd64, %p8;
	add.s32 	%r50, %r68, 6;
	cvt.rn.f64.u32 	%fd75, %r50;
	mul.f64 	%fd76, %fd19, %fd75;
	ld.global.f64 	%fd77, [%rd5+40];
	mul.f64 	%fd78, %fd3, %fd76;
	add.f64 	%fd79, %fd76, 0dBFF0000000000000;
	mul.f64 	%fd80, %fd78, %fd79;
	mul.f64 	%fd81, %fd4, %fd80;
	sub.f64 	%fd82, %fd77, %fd81;
	abs.f64 	%fd83, %fd82;
	setp.gt.f64 	%p9, %fd83, %fd74;
	selp.f64 	%fd84, %fd83, %fd74, %p9;
	add.s32 	%r51, %r68, 7;
	cvt.rn.f64.u32 	%fd85, %r51;
	mul.f64 	%fd86, %fd19, %fd85;
	ld.global.f64 	%fd87, [%rd5+48];
	mul.f64 	%fd88, %fd3, %fd86;
	add.f64 	%fd89, %fd86, 0dBFF0000000000000;
	mul.f64 	%fd90, %fd88, %fd89;
	mul.f64 	%fd91, %fd4, %fd90;
	sub.f64 	%fd92, %fd87, %fd91;
	abs.f64 	%fd93, %fd92;
	setp.gt.f64 	%p10, %fd93, %fd84;
	selp.f64 	%fd94, %fd93, %fd84, %p10;
	add.s32 	%r68, %r68, 8;
	cvt.rn.f64.u32 	%fd95, %r68;
	mul.f64 	%fd96, %fd19, %fd95;
	ld.global.f64 	%fd97, [%rd5+56];
	mul.f64 	%fd98, %fd3, %fd96;
	add.f64 	%fd99, %fd96, 0dBFF0000000000000;
	mul.f64 	%fd100, %fd98, %fd99;
	mul.f64 	%fd101, %fd4, %fd100;
	sub.f64 	%fd102, %fd97, %fd101;
	abs.f64 	%fd103, %fd102;
	setp.gt.f64 	%p11, %fd103, %fd94;
	selp.f64 	%fd185, %fd103, %fd94, %p11;
	add.s32 	%r67, %r67, 8;
	setp.ne.s32 	%p12, %r68, %r10;
	@%p12 bra 	$L__BB0_6;
	add.s32 	%r70, %r68, 1;
$L__BB0_8:
	setp.eq.s32 	%p13, %r9, 0;
	@%p13 bra 	$L__BB0_16;
	setp.lt.u32 	%p14, %r7, 3;
	@%p14 bra 	$L__BB0_11;
	cvt.rn.f64.u32 	%fd105, %r70;
	mul.f64 	%fd106, %fd19, %fd105;
	add.s32 	%r52, %r70, %r15;
	mul.wide.s32 	%rd6, %r52, 8;
	add.s64 	%rd7, %rd1, %rd6;
	ld.global.f64 	%fd107, [%rd7];
	mul.f64 	%fd108, %fd3, %fd106;
	add.f64 	%fd109, %fd106, 0dBFF0000000000000;
	mul.f64 	%fd110, %fd108, %fd109;
	mul.f64 	%fd111, %fd4, %fd110;
	sub.f64 	%fd112, %fd107, %fd111;
	abs.f64 	%fd113, %fd112;
	setp.gt.f64 	%p15, %fd113, %fd185;
	selp.f64 	%fd114, %fd113, %fd185, %p15;
	add.s32 	%r53, %r70, 1;
	cvt.rn.f64.u32 	%fd115, %r53;
	mul.f64 	%fd116, %fd19, %fd115;
	ld.global.f64 	%fd117, [%rd7+8];
	mul.f64 	%fd118, %fd3, %fd116;
	add.f64 	%fd119, %fd116, 0dBFF0000000000000;
	mul.f64 	%fd120, %fd118, %fd119;
	mul.f64 	%fd121, %fd4, %fd120;
	sub.f64 	%fd122, %fd117, %fd121;
	abs.f64 	%fd123, %fd122;
	setp.gt.f64 	%p16, %fd123, %fd114;
	selp.f64 	%fd124, %fd123, %fd114, %p16;
	add.s32 	%r54, %r70, 2;
	cvt.rn.f64.u32 	%fd125, %r54;
	mul.f64 	%fd126, %fd19, %fd125;
	ld.global.f64 	%fd127, [%rd7+16];
	mul.f64 	%fd128, %fd3, %fd126;
	add.f64 	%fd129, %fd126, 0dBFF0000000000000;
	mul.f64 	%fd130, %fd128, %fd129;
	mul.f64 	%fd131, %fd4, %fd130;
	sub.f64 	%fd132, %fd127, %fd131;
	abs.f64 	%fd133, %fd132;
	setp.gt.f64 	%p17, %fd133, %fd124;
	selp.f64 	%fd134, %fd133, %fd124, %p17;
	add.s32 	%r55, %r70, 3;
	cvt.rn.f64.u32 	%fd135, %r55;
	mul.f64 	%fd136, %fd19, %fd135;
	ld.global.f64 	%fd137, [%rd7+24];
	mul.f64 	%fd138, %fd3, %fd136;
	add.f64 	%fd139, %fd136, 0dBFF0000000000000;
	mul.f64 	%fd140, %fd138, %fd139;
	mul.f64 	%fd141, %fd4, %fd140;
	sub.f64 	%fd142, %fd137, %fd141;
	abs.f64 	%fd143, %fd142;
	setp.gt.f64 	%p18, %fd143, %fd134;
	selp.f64 	%fd185, %fd143, %fd134, %p18;
	add.s32 	%r70, %r70, 4;
$L__BB0_11:
	setp.eq.s32 	%p19, %r11, 0;
	@%p19 bra 	$L__BB0_16;
	setp.eq.s32 	%p20, %r8, 3;
	@%p20 bra 	$L__BB0_14;
	cvt.rn.f64.u32 	%fd145, %r70;
	mul.f64 	%fd146, %fd19, %fd145;
	add.s32 	%r56, %r70, %r15;
	mul.wide.s32 	%rd8, %r56, 8;
	add.s64 	%rd9, %rd1, %rd8;
	ld.global.f64 	%fd147, [%rd9];
	mul.f64 	%fd148, %fd3, %fd146;
	add.f64 	%fd149, %fd146, 0dBFF0000000000000;
	mul.f64 	%fd150, %fd148, %fd149;
	mul.f64 	%fd151, %fd4, %fd150;
	sub.f64 	%fd152, %fd147, %fd151;
	abs.f64 	%fd153, %fd152;
	setp.gt.f64 	%p21, %fd153, %fd185;
	selp.f64 	%fd154, %fd153, %fd185, %p21;
	add.s32 	%r57, %r70, 1;
	cvt.rn.f64.u32 	%fd155, %r57;
	mul.f64 	%fd156, %fd19, %fd155;
	ld.global.f64 	%fd157, [%rd9+8];
	mul.f64 	%fd158, %fd3, %fd156;
	add.f64 	%fd159, %fd156, 0dBFF0000000000000;
	mul.f64 	%fd160, %fd158, %fd159;
	mul.f64 	%fd161, %fd4, %fd160;
	sub.f64 	%fd162, %fd157, %fd161;
	abs.f64 	%fd163, %fd162;
	setp.gt.f64 	%p22, %fd163, %fd154;
	selp.f64 	%fd185, %fd163, %fd154, %p22;
	add.s32 	%r70, %r70, 2;
$L__BB0_14:
	and.b32  	%r58, %r31, 1;
	setp.eq.b32 	%p23, %r58, 1;
	not.pred 	%p24, %p23;
	@%p24 bra 	$L__BB0_16;
	cvt.rn.f64.u32 	%fd164, %r70;
	mul.f64 	%fd165, %fd19, %fd164;
	add.s32 	%r59, %r70, %r15;
	mul.wide.s32 	%rd10, %r59, 8;
	add.s64 	%rd11, %rd1, %rd10;
	ld.global.f64 	%fd166, [%rd11];
	mul.f64 	%fd167, %fd3, %fd165;
	add.f64 	%fd168, %fd165, 0dBFF0000000000000;
	mul.f64 	%fd169, %fd167, %fd168;
	mul.f64 	%fd170, %fd4, %fd169;
	sub.f64 	%fd171, %fd166, %fd170;
	abs.f64 	%fd172, %fd171;
	setp.gt.f64 	%p25, %fd172, %fd185;
	selp.f64 	%fd185, %fd172, %fd185, %p25;
$L__BB0_16:
	add.s32 	%r66, %r14, 1;
	setp.ne.s32 	%p26, %r14, %r5;
	@%p26 bra 	$L__BB0_4;
	mov.u32 	%r60, %nctaid.x;
	mad.lo.s32 	%r65, %r72, %r60, %r65;
	setp.lt.s32 	%p27, %r65, %r33;
	@%p27 bra 	$L__BB0_3;
$L__BB0_18:
	shl.b32 	%r61, %r1, 3;
	mov.u32 	%r62, cache;
	add.s32 	%r28, %r62, %r61;
	st.shared.f64 	[%r28], %fd185;
	bar.sync 	0;
	setp.lt.u32 	%p28, %r72, 2;
	@%p28 bra 	$L__BB0_23;
$L__BB0_19:
	mov.u32 	%r29, %r72;
	shr.u32 	%r72, %r29, 1;
	setp.ge.u32 	%p29, %r1, %r72;
	@%p29 bra 	$L__BB0_22;
	ld.shared.f64 	%fd173, [%r28];
	shl.b32 	%r63, %r72, 3;
	add.s32 	%r64, %r28, %r63;
	ld.shared.f64 	%fd18, [%r64];
	setp.leu.f64 	%p30, %fd18, %fd173;
	@%p30 bra 	$L__BB0_22;
	st.shared.f64 	[%r28], %fd18;
$L__BB0_22:
	bar.sync 	0;
	setp.gt.u32 	%p31, %r29, 3;
	@%p31 bra 	$L__BB0_19;
$L__BB0_23:
	setp.ne.s32 	%p32, %r1, 0;
	@%p32 bra 	$L__BB0_25;
	ld.param.u64 	%rd15, [_Z9max_erroriiiidPdS__param_6];
	ld.shared.f64 	%fd174, [cache];
	cvta.to.global.u64 	%rd12, %rd15;
	mul.wide.u32 	%rd13, %r2, 8;
	add.s64 	%rd14, %rd12, %rd13;
	st.global.f64 	[%rd14], %fd174;
$L__BB0_25:
	ret;

}


// ===== COMPILED SASS (sm_100) =====

	.target	sm_100

	.elftype	@"ET_EXEC"


//--------------------- .note.nv.tkinfo           --------------------------
	.section	.note.nv.tkinfo,"",@"SHT_NOTE"
	.sectionflags	@"SHF_NOTE_NV_TKINFO"
	.tkinfo
        /*0018*/ 	.word	0x00000002
        /*0030*/ 	.string	""
        /*0030*/ 	.string	"ptxas"
        /*0030*/ 	.string	"Cuda compilation tools, release 13.0, V13.0.88"
        /*0030*/ 	.string	"Build cuda_13.0.r13.0/compiler.36424714_0"
        /*0030*/ 	.string	"-arch sm_100 -m 64 "



//--------------------- .note.nv.cuinfo           --------------------------
	.section	.note.nv.cuinfo,"",@"SHT_NOTE"
	.sectionflags	@"SHF_NOTE_NV_CUINFO"
        /*0018*/ 	.short	0x0002
        /*001a*/ 	.short	0x0064
        /*001c*/ 	.short	0x0082
	.zero		2


//--------------------- .nv.info                  --------------------------
	.section	.nv.info,"",@"SHT_CUDA_INFO"
	.align	4


	//----- nvinfo : EIATTR_REGCOUNT
	.align		4
        /*0000*/ 	.byte	0x04, 0x2f
        /*0002*/ 	.short	(.L_1 - .L_0)
	.align		4
.L_0:
        /*0004*/ 	.word	index@(_Z9max_erroriiiidPdS_)
        /*0008*/ 	.word	0x00000028


	//----- nvinfo : EIATTR_FRAME_SIZE
	.align		4
.L_1:
        /*000c*/ 	.byte	0x04, 0x11
        /*000e*/ 	.short	(.L_3 - .L_2)
	.align		4
.L_2:
        /*0010*/ 	.word	index@(_Z9max_erroriiiidPdS_)
        /*0014*/ 	.word	0x00000000


	//----- nvinfo : EIATTR_MIN_STACK_SIZE
	.align		4
.L_3:
        /*0018*/ 	.byte	0x04, 0x12
        /*001a*/ 	.short	(.L_5 - .L_4)
	.align		4
.L_4:
        /*001c*/ 	.word	index@(_Z9max_erroriiiidPdS_)
        /*0020*/ 	.word	0x00000000
.L_5:


//--------------------- .nv.compat                --------------------------
	.section	.nv.compat,"",@"SHT_CUDA_COMPAT_INFO"
	.align	4
        /*0000*/ 	.byte	0x02, 0x09, 0x00, 0x00, 0x02, 0x02, 0x01, 0x00, 0x02, 0x05, 0x05, 0x00, 0x03, 0x07, 0x01, 0x01
        /*0010*/ 	.byte	0x02, 0x03, 0x00, 0x00, 0x02, 0x06, 0x01, 0x00, 0x04, 0x0b, 0x08, 0x00, 0x01, 0x00, 0x00, 0x00
        /*0020*/ 	.byte	0x00, 0x00, 0x00, 0x00


//--------------------- .nv.info._Z9max_erroriiiidPdS_ --------------------------
	.section	.nv.info._Z9max_erroriiiidPdS_,"",@"SHT_CUDA_INFO"
	.sectionflags	@""
	.align	4


	//----- nvinfo : EIATTR_CUDA_API_VERSION
	.align		4
        /*0000*/ 	.byte	0x04, 0x37
        /*0002*/ 	.short	(.L_7 - .L_6)
.L_6:
        /*0004*/ 	.word	0x00000082


	//----- nvinfo : EIATTR_KPARAM_INFO
	.align		4
.L_7:
        /*0008*/ 	.byte	0x04, 0x17
        /*000a*/ 	.short	(.L_9 - .L_8)
.L_8:
        /*000c*/ 	.word	0x00000000
        /*0010*/ 	.short	0x0006
        /*0012*/ 	.short	0x0020
        /*0014*/ 	.byte	0x00, 0xf5, 0x21, 0x00


	//----- nvinfo : EIATTR_KPARAM_INFO
	.align		4
.L_9:
        /*0018*/ 	.byte	0x04, 0x17
        /*001a*/ 	.short	(.L_11 - .L_10)
.L_10:
        /*001c*/ 	.word	0x00000000
        /*0020*/ 	.short	0x0005
        /*0022*/ 	.short	0x0018
        /*0024*/ 	.byte	0x00, 0xf5, 0x21, 0x00


	//----- nvinfo : EIATTR_KPARAM_INFO
	.align		4
.L_11:
        /*0028*/ 	.byte	0x04, 0x17
        /*002a*/ 	.short	(.L_13 - .L_12)
.L_12:
        /*002c*/ 	.word	0x00000000
        /*0030*/ 	.short	0x0004
        /*0032*/ 	.short	0x0010
        /*0034*/ 	.byte	0x00, 0xf0, 0x21, 0x00


	//----- nvinfo : EIATTR_KPARAM_INFO
	.align		4
.L_13:
        /*0038*/ 	.byte	0x04, 0x17
        /*003a*/ 	.short	(.L_15 - .L_14)
.L_14:
        /*003c*/ 	.word	0x00000000
        /*0040*/ 	.short	0x0003
        /*0042*/ 	.short	0x000c
        /*0044*/ 	.byte	0x00, 0xf0, 0x11, 0x00


	//----- nvinfo : EIATTR_KPARAM_INFO
	.align		4
.L_15:
        /*0048*/ 	.byte	0x04, 0x17
        /*004a*/ 	.short	(.L_17 - .L_16)
.L_16:
        /*004c*/ 	.word	0x00000000
        /*0050*/ 	.short	0x0002
        /*0052*/ 	.short	0x0008
        /*0054*/ 	.byte	0x00, 0xf0, 0x11, 0x00


	//----- nvinfo : EIATTR_KPARAM_INFO
	.align		4
.L_17:
        /*0058*/ 	.byte	0x04, 0x17
        /*005a*/ 	.short	(.L_19 - .L_18)
.L_18:
        /*005c*/ 	.word	0x00000000
        /*0060*/ 	.short	0x0001
        /*0062*/ 	.short	0x0004
        /*0064*/ 	.byte	0x00, 0xf0, 0x11, 0x00


	//----- nvinfo : EIATTR_KPARAM_INFO
	.align		4
.L_19:
        /*0068*/ 	.byte	0x04, 0x17
        /*006a*/ 	.short	(.L_21 - .L_20)
.L_20:
        /*006c*/ 	.word	0x00000000
        /*0070*/ 	.short	0x0000
        /*0072*/ 	.short	0x0000
        /*0074*/ 	.byte	0x00, 0xf0, 0x11, 0x00


	//----- nvinfo : EIATTR_SPARSE_MMA_MASK
	.align		4
.L_21:
        /*0078*/ 	.byte	0x03, 0x50
        /*007a*/ 	.short	0x0000


	//----- nvinfo : EIATTR_MAXREG_COUNT
	.align		4
        /*007c*/ 	.byte	0x03, 0x1b
        /*007e*/ 	.short	0x00ff


	//----- nvinfo : EIATTR_NUM_BARRIERS
	.align		4
        /*0080*/ 	.byte	0x02, 0x4c
        /*0082*/ 	.byte	0x01
	.zero		1


	//----- nvinfo : EIATTR_MERCURY_ISA_VERSION
	.align		4
        /*0084*/ 	.byte	0x03, 0x5f
        /*0086*/ 	.short	0x0101


	//----- nvinfo : EIATTR_VRC_CTA_INIT_COUNT
	.align		4
        /*0088*/ 	.byte	0x02, 0x4a
	.zero		1
	.zero		1


	//----- nvinfo : EIATTR_EXIT_INSTR_OFFSETS
	.align		4
        /*008c*/ 	.byte	0x04, 0x1c
        /*008e*/ 	.short	(.L_23 - .L_22)


	//   ....[0]....
.L_22:
        /*0090*/ 	.word	0x00001170


	//   ....[1]....
        /*0094*/ 	.word	0x000011f0


	//----- nvinfo : EIATTR_CRS_STACK_SIZE
	.align		4
.L_23:
        /*0098*/ 	.byte	0x04, 0x1e
        /*009a*/ 	.short	(.L_25 - .L_24)
.L_24:
        /*009c*/ 	.word	0x00000000


	//----- nvinfo : EIATTR_CBANK_PARAM_SIZE
	.align		4
.L_25:
        /*00a0*/ 	.byte	0x03, 0x19
        /*00a2*/ 	.short	0x0028


	//----- nvinfo : EIATTR_PARAM_CBANK
	.align		4
        /*00a4*/ 	.byte	0x04, 0x0a
        /*00a6*/ 	.short	(.L_27 - .L_26)
	.align		4
.L_26:
        /*00a8*/ 	.word	index@(.nv.constant0._Z9max_erroriiiidPdS_)
        /*00ac*/ 	.short	0x0380
        /*00ae*/ 	.short	0x0028


	//----- nvinfo : EIATTR_SW_WAR
	.align		4
.L_27:
        /*00b0*/ 	.byte	0x04, 0x36
        /*00b2*/ 	.short	(.L_29 - .L_28)
.L_28:
        /*00b4*/ 	.word	0x00000008
.L_29:


//--------------------- .nv.callgraph             --------------------------
	.section	.nv.callgraph,"",@"SHT_CUDA_CALLGRAPH"
	.align	4
	.sectionentsize	8
	.align		4
        /*0000*/ 	.word	0x00000000
	.align		4
        /*0004*/ 	.word	0xffffffff
	.align		4
        /*0008*/ 	.word	0x00000000
	.align		4
        /*000c*/ 	.word	0xfffffffe
	.align		4
        /*0010*/ 	.word	0x00000000
	.align		4
        /*0014*/ 	.word	0xfffffffd
	.align		4
        /*0018*/ 	.word	0x00000000
	.align		4
        /*001c*/ 	.word	0xfffffffc


//--------------------- .text._Z9max_erroriiiidPdS_ --------------------------
	.section	.text._Z9max_erroriiiidPdS_,"ax",@progbits
	.align	128
        .global         _Z9max_erroriiiidPdS_
        .type           _Z9max_erroriiiidPdS_,@function
        .size           _Z9max_erroriiiidPdS_,(.L_x_14 - _Z9max_erroriiiidPdS_)
        .other          _Z9max_erroriiiidPdS_,@"STO_CUDA_ENTRY STV_DEFAULT"
_Z9max_erroriiiidPdS_:
.text._Z9max_erroriiiidPdS_:
[----:B------:R-:W-:Y:S01]  /*0000*/  LDC R1, c[0x0][0x37c] ;  /* 0x0000df00ff017b82 */ /* 0x000fe20000000800 */
[----:B------:R-:W0:Y:S07]  /*0010*/  S2R R3, SR_TID.X ;  /* 0x0000000000037919 */ /* 0x000e2e0000002100 */
[----:B------:R-:W1:Y:S01]  /*0020*/  LDC R9, c[0x0][0x380] ;  /* 0x0000e000ff097b82 */ /* 0x000e620000000800 */
[----:B------:R-:W0:Y:S01]  /*0030*/  LDCU UR4, c[0x0][0x360] ;  /* 0x00006c00ff0477ac */ /* 0x000e220008000800 */
[----:B------:R-:W-:Y:S01]  /*0040*/  BSSY.RECONVERGENT B0, `(.L_x_0) ;  /* 0x00000fa000007945 */ /* 0x000fe20003800200 */
[----:B------:R-:W0:Y:S01]  /*0050*/  S2R R0, SR_CTAID.X ;  /* 0x0000000000007919 */ /* 0x000e220000002500 */
[----:B------:R-:W-:Y:S01]  /*0060*/  CS2R R26, SRZ ;  /* 0x00000000001a7805 */ /* 0x000fe2000001ff00 */
[----:B------:R-:W2:Y:S03]  /*0070*/  LDCU.64 UR6, c[0x0][0x358] ;  /* 0x00006b00ff0677ac */ /* 0x000ea60008000a00 */
[----:B------:R-:W1:Y:S02]  /*0080*/  LDC.64 R6, c[0x0][0x388] ;  /* 0x0000e200ff067b82 */ /* 0x000e640000000a00 */
[----:B-1----:R-:W-:Y:S01]  /*0090*/  VIMNMX R2, PT, PT, R6, R9, PT ;  /* 0x0000000906027248 */ /* 0x002fe20003fe0100 */
[----:B0-----:R-:W-:-:S03]  /*00a0*/  IMAD R8, R0, UR4, R3 ;  /* 0x0000000400087c24 */ /* 0x001fc6000f8e0203 */
[----:B------:R-:W-:Y:S01]  /*00b0*/  ISETP.GE.AND P0, PT, R2, 0x3, PT ;  /* 0x000000030200780c */ /* 0x000fe20003f06270 */
[----:B------:R-:W-:-:S03]  /*00c0*/  IMAD.U32 R3, RZ, RZ, UR4 ;  /* 0x00000004ff037e24 */ /* 0x000fc6000f8e00ff */
[----:B------:R-:W-:-:S13]  /*00d0*/  ISETP.GE.OR P0, PT, R8, R7, !P0 ;  /* 0x000000070800720c */ /* 0x000fda0004706670 */
[----:B--2---:R-:W-:Y:S05]  /*00e0*/  @P0 BRA `(.L_x_1) ;  /* 0x0000000c00bc0947 */ /* 0x004fea0003800000 */
[C---:B------:R-:W-:Y:S01]  /*00f0*/  VIADD R4, R9.reuse, 0x6 ;  /* 0x0000000609047836 */ /* 0x040fe20000000000 */
[C---:B------:R-:W-:Y:S01]  /*0100*/  LOP3.LUT R5, R9.reuse, 0x3, RZ, 0xc0, !PT ;  /* 0x0000000309057812 */ /* 0x040fe200078ec0ff */
[----:B------:R-:W-:Y:S01]  /*0110*/  VIADD R7, R9, 0xfffffffd ;  /* 0xfffffffd09077836 */ /* 0x000fe20000000000 */
[----:B------:R-:W-:Y:S02]  /*0120*/  CS2R R26, SRZ ;  /* 0x00000000001a7805 */ /* 0x000fe4000001ff00 */
[----:B------:R-:W-:Y:S02]  /*0130*/  LOP3.LUT R2, R4, 0x7, RZ, 0xc0, !PT ;  /* 0x0000000704027812 */ /* 0x000fe400078ec0ff */
[----:B------:R-:W-:Y:S01]  /*0140*/  ISETP.NE.AND P0, PT, R5, 0x3, PT ;  /* 0x000000030500780c */ /* 0x000fe20003f05270 */
[----:B------:R-:W-:Y:S02]  /*0150*/  VIADD R5, R6, 0xfffffffe ;  /* 0xfffffffe06057836 */ /* 0x000fe40000000000 */
[----:B------:R-:W-:-:S02]  /*0160*/  VIADD R2, R2, 0xffffffff ;  /* 0xffffffff02027836 */ /* 0x000fc40000000000 */
[----:B------:R-:W-:-:S03]  /*0170*/  VIADD R6, R9, 0xfffffffe ;  /* 0xfffffffe09067836 */ /* 0x000fc60000000000 */
[----:B------:R-:W-:Y:S02]  /*0180*/  ISETP.GE.U32.AND P1, PT, R2, 0x3, PT ;  /* 0x000000030200780c */ /* 0x000fe40003f26070 */
[----:B------:R-:W-:-:S11]  /*0190*/  LOP3.LUT R9, R6, 0xfffffff8, RZ, 0xc0, !PT ;  /* 0xfffffff806097812 */ /* 0x000fd600078ec0ff */
.L_x_8:
[----:B------:R-:W-:-:S07]  /*01a0*/  IMAD.MOV.U32 R31, RZ, RZ, 0x1 ;  /* 0x00000001ff1f7424 */ /* 0x000fce00078e00ff */
.L_x_7:
[----:B------:R-:W0:Y:S01]  /*01b0*/  LDC.64 R10, c[0x0][0x390] ;  /* 0x0000e400ff0a7b82 */ /* 0x000e220000000a00 */
[-CC-:B------:R-:W-:Y:S01]  /*01c0*/  IMAD R2, R8, R5.reuse, R31.reuse ;  /* 0x0000000508027224 */ /* 0x180fe200078e021f */
[----:B------:R-:W1:Y:S01]  /*01d0*/  LDCU UR4, c[0x0][0x388] ;  /* 0x00007100ff0477ac */ /* 0x000e620008000800 */
[----:B------:R-:W-:Y:S01]  /*01e0*/  ISETP.GE.U32.AND P3, PT, R7, 0x7, PT ;  /* 0x000000070700780c */ /* 0x000fe20003f66070 */
[----:B------:R-:W-:Y:S01]  /*01f0*/  IMAD.MOV.U32 R33, RZ, RZ, 0x1 ;  /* 0x00000001ff217424 */ /* 0x000fe200078e00ff */
[----:B------:R-:W-:Y:S01]  /*0200*/  ISETP.NE.AND P2, PT, R31, R5, PT ;  /* 0x000000051f00720c */ /* 0x000fe20003f45270 */
[----:B------:R-:W-:Y:S02]  /*0210*/  VIADD R2, R2, 0xffffffff ;  /* 0xffffffff02027836 */ /* 0x000fe40000000000 */
[----:B------:R-:W2:Y:S02]  /*0220*/  LDC R30, c[0x0][0x380] ;  /* 0x0000e000ff1e7b82 */ /* 0x000ea40000000800 */
[----:B------:R-:W0:Y:S01]  /*0230*/  I2F.F64 R12, R2 ;  /* 0x00000002000c7312 */ /* 0x000e220000201c00 */
[----:B-1----:R-:W-:-:S02]  /*0240*/  IMAD R17, R8, UR4, R31 ;  /* 0x0000000408117c24 */ /* 0x002fc4000f8e021f */
[----:B------:R-:W-:Y:S01]  /*0250*/  VIADD R31, R31, 0x1 ;  /* 0x000000011f1f7836 */ /* 0x000fe20000000000 */
[----:B0-----:R-:W-:Y:S01]  /*0260*/  DMUL R12, R12, R10 ;  /* 0x0000000a0c0c7228 */ /* 0x001fe20000000000 */
[----:B--2---:R-:W-:-:S07]  /*0270*/  IMAD R32, R17, R30, RZ ;  /* 0x0000001e11207224 */ /* 0x004fce00078e02ff */
[----:B------:R-:W-:Y:S01]  /*0280*/  DADD R14, R12, -1 ;  /* 0xbff000000c0e7429 */ /* 0x000fe20000000000 */
[----:B------:R-:W-:Y:S10]  /*0290*/  @!P3 BRA `(.L_x_2) ;  /* 0x0000000400a4b947 */ /* 0x000ff40003800000 */
[----:B------:R-:W-:Y:S02]  /*02a0*/  IMAD.MOV.U32 R34, RZ, RZ, RZ ;  /* 0x000000ffff227224 */ /* 0x000fe400078e00ff */
[----:B------:R-:W-:-:S07]  /*02b0*/  IMAD.MOV.U32 R2, RZ, RZ, R32 ;  /* 0x000000ffff027224 */ /* 0x000fce00078e0020 */
.L_x_3:
[----:B------:R-:W0:Y:S01]  /*02c0*/  LDC.64 R20, c[0x0][0x398] ;  /* 0x0000e600ff147b82 */ /* 0x000e220000000a00 */
[----:B------:R-:W-:-:S04]  /*02d0*/  VIADD R17, R2, 0x1 ;  /* 0x0000000102117836 */ /* 0x000fc80000000000 */
[----:B0-----:R-:W-:-:S05]  /*02e0*/  IMAD.WIDE R20, R17, 0x8, R20 ;  /* 0x0000000811147825 */ /* 0x001fca00078e0214 */
[----:B------:R-:W2:Y:S04]  /*02f0*/  LDG.E.64 R24, desc[UR6][R20.64] ;  /* 0x0000000614187981 */ /* 0x000ea8000c1e1b00 */
[----:B------:R-:W3:Y:S01]  /*0300*/  LDG.E.64 R16, desc[UR6][R20.64+0x8] ;  /* 0x0000080614107981 */ /* 0x000ee2000c1e1b00 */
[----:B------:R-:W-:-:S03]  /*0310*/  VIADD R33, R34, 0x1 ;  /* 0x0000000122217836 */ /* 0x000fc60000000000 */
[----:B------:R-:W4:Y:S01]  /*0320*/  LDG.E.64 R22, desc[UR6][R20.64+0x10] ;  /* 0x0000100614167981 */ /* 0x000f22000c1e1b00 */
[----:B------:R-:W0:Y:S01]  /*0330*/  I2F.F64.U32 R18, R33 ;  /* 0x0000002100127312 */ /* 0x000e220000201800 */
[----:B------:R-:W-:Y:S02]  /*0340*/  VIADD R35, R34, 0x2 ;  /* 0x0000000222237836 */ /* 0x000fe40000000000 */
[----:B------:R-:W5:Y:S01]  /*0350*/  LDG.E.64 R36, desc[UR6][R20.64+0x38] ;  /* 0x0000380614247981 */ /* 0x000f62000c1e1b00 */
[----:B0-----:R-:W-:-:S08]  /*0360*/  DMUL R18, R18, R10 ;  /* 0x0000000a12127228 */ /* 0x001fd00000000000 */
[----:B------:R-:W-:Y:S02]  /*0370*/  DMUL R28, R12, R18 ;  /* 0x000000120c1c7228 */ /* 0x000fe40000000000 */
[----:B------:R-:W-:-:S08]  /*0380*/  DADD R18, R18, -1 ;  /* 0xbff0000012127429 */ /* 0x000fd00000000000 */
[----:B------:R-:W-:Y:S01]  /*0390*/  DMUL R18, R28, R18 ;  /* 0x000000121c127228 */ /* 0x000fe20000000000 */
[----:B------:R-:W5:Y:S01]  /*03a0*/  LDG.E.64 R28, desc[UR6][R20.64+0x18] ;  /* 0x00001806141c7981 */ /* 0x000f62000c1e1b00 */
[----:B------:R-:W-:-:S06]  /*03b0*/  VIADD R33, R34, 0x3 ;  /* 0x0000000322217836 */ /* 0x000fcc0000000000 */
[----:B--2---:R-:W-:Y:S01]  /*03c0*/  DFMA R18, -R14, R18, R24 ;  /* 0x000000120e12722b */ /* 0x004fe20000000118 */
[----:B------:R-:W0:Y:S07]  /*03d0*/  I2F.F64.U32 R24, R35 ;  /* 0x0000002300187312 */ /* 0x000e2e0000201800 */
[----:B------:R-:W-:Y:S02]  /*03e0*/  DSETP.GT.AND P3, PT, |R18|, R26, PT ;  /* 0x0000001a1200722a */ /* 0x000fe40003f64200 */
[----:B------:R-:W-:-:S02]  /*03f0*/  DADD R18, -RZ, |R18| ;  /* 0x00000000ff127229 */ /* 0x000fc40000000512 */
[----:B0-----:R-:W-:-:S08]  /*0400*/  DMUL R24, R24, R10 ;  /* 0x0000000a18187228 */ /* 0x001fd00000000000 */
[----:B------:R-:W-:Y:S02]  /*0410*/  FSEL R26, R18, R26, P3 ;  /* 0x0000001a121a7208 */ /* 0x000fe40001800000 */
[----:B------:R-:W-:Y:S01]  /*0420*/  FSEL R27, R19, R27, P3 ;  /* 0x0000001b131b7208 */ /* 0x000fe20001800000 */
[----:B------:R-:W-:Y:S02]  /*0430*/  DMUL R18, R12, R24 ;  /* 0x000000180c127228 */ /* 0x000fe40000000000 */
[----:B------:R-:W-:-:S08]  /*0440*/  DADD R24, R24, -1 ;  /* 0xbff0000018187429 */ /* 0x000fd00000000000 */
[----:B------:R-:W-:Y:S01]  /*0450*/  DMUL R24, R18, R24 ;  /* 0x0000001812187228 */ /* 0x000fe20000000000 */
[----:B------:R-:W0:Y:S07]  /*0460*/  I2F.F64.U32 R18, R33 ;  /* 0x0000002100127312 */ /* 0x000e2e0000201800 */
[----:B---3--:R-:W-:Y:S02]  /*0470*/  DFMA R24, -R14, R24, R16 ;  /* 0x000000180e18722b */ /* 0x008fe40000000110 */
[----:B0-----:R-:W-:Y:S01]  /*0480*/  DMUL R18, R18, R10 ;  /* 0x0000000a12127228 */ /* 0x001fe20000000000 */
[----:B------:R-:W-:-:S07]  /*0490*/  VIADD R35, R34, 0x4 ;  /* 0x0000000422237836 */ /* 0x000fce0000000000 */
[----:B------:R-:W-:Y:S02]  /*04a0*/  DMUL R16, R12, R18 ;  /* 0x000000120c107228 */ /* 0x000fe40000000000 */
[----:B------:R-:W-:-:S08]  /*04b0*/  DADD R18, R18, -1 ;  /* 0xbff0000012127429 */ /* 0x000fd00000000000 */
[----:B------:R-:W-:Y:S01]  /*04c0*/  DMUL R18, R16, R18 ;  /* 0x0000001210127228 */ /* 0x000fe20000000000 */
[----:B------:R-:W0:Y:S01]  /*04d0*/  I2F.F64.U32 R16, R35 ;  /* 0x0000002300107312 */ /* 0x000e220000201800 */
[----:B------:R-:W-:Y:S02]  /*04e0*/  DSETP.GT.AND P3, PT, |R24|, R26, PT ;  /* 0x0000001a1800722a */ /* 0x000fe40003f64200 */
[----:B------:R-:W-:Y:S01]  /*04f0*/  DADD R24, -RZ, |R24| ;  /* 0x00000000ff187229 */ /* 0x000fe20000000518 */
[----:B------:R-:W-:-:S03]  /*0500*/  VIADD R33, R34, 0x5 ;  /* 0x0000000522217836 */ /* 0x000fc60000000000 */
[----:B----4-:R-:W-:Y:S02]  /*0510*/  DFMA R18, -R14, R18, R22 ;  /* 0x000000120e12722b */ /* 0x010fe40000000116 */
[----:B0-----:R-:W-:-:S04]  /*0520*/  DMUL R16, R16, R10 ;  /* 0x0000000a10107228 */ /* 0x001fc80000000000 */
[----:B------:R-:W-:Y:S02]  /*0530*/  FSEL R24, R24, R26, P3 ;  /* 0x0000001a18187208 */ /* 0x000fe40001800000 */
[----:B------:R-:W-:Y:S02]  /*0540*/  FSEL R25, R25, R27, P3 ;  /* 0x0000001b19197208 */ /* 0x000fe40001800000 */
[----:B------:R-:W0:Y:S01]  /*0550*/  I2F.F64.U32 R26, R33 ;  /* 0x00000021001a7312 */ /* 0x000e220000201800 */
[----:B------:R-:W-:Y:S02]  /*0560*/  DMUL R22, R12, R16 ;  /* 0x000000100c167228 */ /* 0x000fe40000000000 */
[----:B------:R-:W-:Y:S01]  /*0570*/  DADD R16, R16, -1 ;  /* 0xbff0000010107429 */ /* 0x000fe20000000000 */
[----:B------:R-:W-:-:S07]  /*0580*/  VIADD R35, R34, 0x6 ;  /* 0x0000000622237836 */ /* 0x000fce0000000000 */
[----:B------:R-:W-:Y:S02]  /*0590*/  DMUL R22, R22, R16 ;  /* 0x0000001016167228 */ /* 0x000fe40000000000 */
[----:B0-----:R-:W-:Y:S01]  /*05a0*/  DMUL R26, R26, R10 ;  /* 0x0000000a1a1a7228 */ /* 0x001fe20000000000 */
[----:B------:R-:W0:Y:S01]  /*05b0*/  I2F.F64.U32 R16, R35 ;  /* 0x0000002300107312 */ /* 0x000e220000201800 */
[----:B------:R-:W-:-:S04]  /*05c0*/  DSETP.GT.AND P3, PT, |R18|, R24, PT ;  /* 0x000000181200722a */ /* 0x000fc80003f64200 */
[----:B-----5:R-:W-:Y:S02]  /*05d0*/  DFMA R28, -R14, R22, R28 ;  /* 0x000000160e1c722b */ /* 0x020fe4000000011c */
[----:B------:R-:W-:Y:S02]  /*05e0*/  DMUL R22, R12, R26 ;  /* 0x0000001a0c167228 */ /* 0x000fe40000000000 */
[----:B------:R-:W-:Y:S02]  /*05f0*/  DADD R26, R26, -1 ;  /* 0xbff000001a1a7429 */ /* 0x000fe40000000000 */
[----:B------:R-:W-:Y:S02]  /*0600*/  DADD R18, -RZ, |R18| ;  /* 0x00000000ff127229 */ /* 0x000fe40000000512 */
[----:B0-----:R-:W-:-:S04]  /*0610*/  DMUL R16, R16, R10 ;  /* 0x0000000a10107228 */ /* 0x001fc80000000000 */
[----:B------:R-:W-:Y:S01]  /*0620*/  DMUL R26, R22, R26 ;  /* 0x0000001a161a7228 */ /* 0x000fe20000000000 */
[----:B------:R-:W2:Y:S03]  /*0630*/  LDG.E.64 R22, desc[UR6][R20.64+0x20] ;  /* 0x0000200614167981 */ /* 0x000ea6000c1e1b00 */
[----:B------:R-:W-:Y:S02]  /*0640*/  FSEL R18, R18, R24, P3 ;  /* 0x0000001812127208 */ /* 0x000fe40001800000 */
[----:B------:R-:W-:Y:S01]  /*0650*/  FSEL R19, R19, R25, P3 ;  /* 0x0000001913137208 */ /* 0x000fe20001800000 */
[----:B------:R-:W-:Y:S02]  /*0660*/  DMUL R24, R12, R16 ;  /* 0x000000100c187228 */ /* 0x000fe40000000000 */
[----:B------:R-:W-:-:S08]  /*0670*/  DADD R16, R16, -1 ;  /* 0xbff0000010107429 */ /* 0x000fd00000000000 */
[----:B------:R-:W-:Y:S01]  /*0680*/  DMUL R16, R24, R16 ;  /* 0x0000001018107228 */ /* 0x000fe20000000000 */
[----:B------:R-:W3:Y:S01]  /*0690*/  LDG.E.64 R24, desc[UR6][R20.64+0x28] ;  /* 0x0000280614187981 */ /* 0x000ee2000c1e1b00 */
[----:B------:R-:W-:Y:S02]  /*06a0*/  DSETP.GT.AND P3, PT, |R28|, R18, PT ;  /* 0x000000121c00722a */ /* 0x000fe40003f64200 */
[----:B------:R-:W-:-:S10]  /*06b0*/  DADD R28, -RZ, |R28| ;  /* 0x00000000ff1c7229 */ /* 0x000fd4000000051c */
[----:B------:R-:W-:Y:S02]  /*06c0*/  FSEL R18, R28, R18, P3 ;  /* 0x000000121c127208 */ /* 0x000fe40001800000 */
[----:B------:R-:W-:Y:S02]  /*06d0*/  FSEL R19, R29, R19, P3 ;  /* 0x000000131d137208 */ /* 0x000fe40001800000 */
[----:B------:R0:W4:Y:S01]  /*06e0*/  LDG.E.64 R28, desc[UR6][R20.64+0x30] ;  /* 0x00003006141c7981 */ /* 0x000122000c1e1b00 */
[C---:B------:R-:W-:Y:S02]  /*06f0*/  VIADD R33, R34.reuse, 0x7 ;  /* 0x0000000722217836 */ /* 0x040fe40000000000 */
[----:B------:R-:W-:-:S05]  /*0700*/  VIADD R34, R34, 0x8 ;  /* 0x0000000822227836 */ /* 0x000fca0000000000 */
[----:B------:R-:W-:Y:S01]  /*0710*/  ISETP.NE.AND P4, PT, R34, R9, PT ;  /* 0x000000092200720c */ /* 0x000fe20003f85270 */
[----:B------:R-:W-:Y:S01]  /*0720*/  VIADD R2, R2, 0x8 ;  /* 0x0000000802027836 */ /* 0x000fe20000000000 */
[----:B--2---:R-:W-:Y:S01]  /*0730*/  DFMA R26, -R14, R26, R22 ;  /* 0x0000001a0e1a722b */ /* 0x004fe20000000116 */
[----:B------:R-:W1:Y:S07]  /*0740*/  I2F.F64.U32 R22, R33 ;  /* 0x0000002100167312 */ /* 0x000e6e0000201800 */
[----:B------:R-:W-:-:S02]  /*0750*/  DSETP.GT.AND P3, PT, |R26|, R18, PT ;  /* 0x000000121a00722a */ /* 0x000fc40003f64200 */
[----:B---3--:R-:W-:Y:S02]  /*0760*/  DFMA R16, -R14, R16, R24 ;  /* 0x000000100e10722b */ /* 0x008fe40000000118 */
[----:B-1----:R-:W-:Y:S01]  /*0770*/  DMUL R24, R22, R10 ;  /* 0x0000000a16187228 */ /* 0x002fe20000000000 */
[----:B------:R-:W1:Y:S01]  /*0780*/  I2F.F64.U32 R22, R34 ;  /* 0x0000002200167312 */ /* 0x000e620000201800 */
[----:B------:R-:W-:-:S06]  /*0790*/  DADD R26, -RZ, |R26| ;  /* 0x00000000ff1a7229 */ /* 0x000fcc000000051a */
[----:B0-----:R-:W-:Y:S02]  /*07a0*/  DMUL R20, R12, R24 ;  /* 0x000000180c147228 */ /* 0x001fe40000000000 */
[----:B------:R-:W-:Y:S02]  /*07b0*/  DADD R24, R24, -1 ;  /* 0xbff0000018187429 */ /* 0x000fe40000000000 */
[----:B------:R-:W-:Y:S02]  /*07c0*/  FSEL R18, R26, R18, P3 ;  /* 0x000000121a127208 */ /* 0x000fe40001800000 */
[----:B------:R-:W-:Y:S01]  /*07d0*/  FSEL R19, R27, R19, P3 ;  /* 0x000000131b137208 */ /* 0x000fe20001800000 */
[----:B-1----:R-:W-:-:S03]  /*07e0*/  DMUL R22, R22, R10 ;  /* 0x0000000a16167228 */ /* 0x002fc60000000000 */
[----:B------:R-:W-:Y:S02]  /*07f0*/  DMUL R20, R20, R24 ;  /* 0x0000001814147228 */ /* 0x000fe40000000000 */
[----:B------:R-:W-:Y:S02]  /*0800*/  DSETP.GT.AND P3, PT, |R16|, R18, PT ;  /* 0x000000121000722a */ /* 0x000fe40003f64200 */
[----:B------:R-:W-:Y:S02]  /*0810*/  DADD R16, -RZ, |R16| ;  /* 0x00000000ff107229 */ /* 0x000fe40000000510 */
[----:B------:R-:W-:Y:S02]  /*0820*/  DMUL R24, R12, R22 ;  /* 0x000000160c187228 */ /* 0x000fe40000000000 */
[----:B------:R-:W-:Y:S02]  /*0830*/  DADD R22, R22, -1 ;  /* 0xbff0000016167429 */ /* 0x000fe40000000000 */
[----:B----4-:R-:W-:-:S04]  /*0840*/  DFMA R20, -R14, R20, R28 ;  /* 0x000000140e14722b */ /* 0x010fc8000000011c */
[----:B------:R-:W-:Y:S02]  /*0850*/  FSEL R18, R16, R18, P3 ;  /* 0x0000001210127208 */ /* 0x000fe40001800000 */
[----:B------:R-:W-:Y:S01]  /*0860*/  DMUL R22, R24, R22 ;  /* 0x0000001618167228 */ /* 0x000fe20000000000 */
[----:B------:R-:W-:Y:S01]  /*0870*/  FSEL R19, R17, R19, P3 ;  /* 0x0000001311137208 */ /* 0x000fe20001800000 */
[----:B------:R-:W-:-:S05]  /*0880*/  DADD R16, -RZ, |R20| ;  /* 0x00000000ff107229 */ /* 0x000fca0000000514 */
[----:B------:R-:W-:Y:S02]  /*0890*/  DSETP.GT.AND P3, PT, |R20|, R18, PT ;  /* 0x000000121400722a */ /* 0x000fe40003f64200 */
[----:B------:R-:W-:-:S04]  /*08a0*/  DFMA R22, -R14, R22, R36 ;  /* 0x000000160e16722b */ /* 0x000fc80000000124 */
[----:B------:R-:W-:Y:S02]  /*08b0*/  FSEL R18, R16, R18, P3 ;  /* 0x0000001210127208 */ /* 0x000fe40001800000 */
[----:B------:R-:W-:Y:S02]  /*08c0*/  FSEL R19, R17, R19, P3 ;  /* 0x0000001311137208 */ /* 0x000fe40001800000 */
[----:B------:R-:W-:-:S04]  /*08d0*/  DADD R16, -RZ, |R22| ;  /* 0x00000000ff107229 */ /* 0x000fc80000000516 */
[----:B------:R-:W-:-:S06]  /*08e0*/  DSETP.GT.AND P3, PT, |R22|, R18, PT ;  /* 0x000000121600722a */ /* 0x000fcc0003f64200 */
[----:B------:R-:W-:Y:S02]  /*08f0*/  FSEL R26, R16, R18, P3 ;  /* 0x00000012101a7208 */ /* 0x000fe40001800000 */
[----:B------:R-:W-:Y:S01]  /*0900*/  FSEL R27, R17, R19, P3 ;  /* 0x00000013111b7208 */ /* 0x000fe20001800000 */
[----:B------:R-:W-:Y:S06]  /*0910*/  @P4 BRA `(.L_x_3) ;  /* 0xfffffff800684947 */ /* 0x000fec000383ffff */
[----:B------:R-:W-:-:S07]  /*0920*/  VIADD R33, R34, 0x1 ;  /* 0x0000000122217836 */ /* 0x000fce0000000000 */
.L_x_2:
[----:B------:R-:W-:-:S13]  /*0930*/  LOP3.LUT P3, RZ, R6, 0x7, RZ, 0xc0, !PT ;  /* 0x0000000706ff7812 */ /* 0x000fda000786c0ff */
[----:B------:R-:W-:Y:S05]  /*0940*/  @!P3 BRA `(.L_x_4) ;  /* 0x00000004008cb947 */ /* 0x000fea0003800000 */
[----:B------:R-:W-:Y:S01]  /*0950*/  LOP3.LUT P3, RZ, R4, 0x3, RZ, 0xc0, !PT ;  /* 0x0000000304ff7812 */ /* 0x000fe2000786c0ff */
[----:B------:R-:W-:-:S12]  /*0960*/  @!P1 BRA `(.L_x_5) ;  /* 0x0000000000cc9947 */ /* 0x000fd80003800000 */
[----:B------:R-:W0:Y:S01]  /*0970*/  LDC.64 R34, c[0x0][0x398] ;  /* 0x0000e600ff227b82 */ /* 0x000e220000000a00 */
[----:B------:R-:W-:-:S04]  /*0980*/  IMAD.IADD R17, R32, 0x1, R33 ;  /* 0x0000000120117824 */ /* 0x000fc800078e0221 */
[----:B0-----:R-:W-:-:S05]  /*0990*/  IMAD.WIDE R34, R17, 0x8, R34 ;  /* 0x0000000811227825 */ /* 0x001fca00078e0222 */
[----:B------:R-:W2:Y:S04]  /*09a0*/  LDG.E.64 R28, desc[UR6][R34.64] ;  /* 0x00000006221c7981 */ /* 0x000ea8000c1e1b00 */
[----:B------:R-:W3:Y:S04]  /*09b0*/  LDG.E.64 R22, desc[UR6][R34.64+0x8] ;  /* 0x0000080622167981 */ /* 0x000ee8000c1e1b00 */
[----:B------:R-:W4:Y:S04]  /*09c0*/  LDG.E.64 R16, desc[UR6][R34.64+0x10] ;  /* 0x0000100622107981 */ /* 0x000f28000c1e1b00 */
[----:B------:R0:W5:Y:S01]  /*09d0*/  LDG.E.64 R18, desc[UR6][R34.64+0x18] ;  /* 0x0000180622127981 */ /* 0x000162000c1e1b00 */
[----:B------:R-:W1:Y:S01]  /*09e0*/  I2F.F64.U32 R20, R33 ;  /* 0x0000002100147312 */ /* 0x000e620000201800 */
[----:B------:R-:W-:-:S02]  /*09f0*/  VIADD R2, R33, 0x1 ;  /* 0x0000000121027836 */ /* 0x000fc40000000000 */
[----:B0-----:R-:W-:Y:S01]  /*0a00*/  VIADD R34, R33, 0x2 ;  /* 0x0000000221227836 */ /* 0x001fe20000000000 */
[----:B-1----:R-:W-:-:S08]  /*0a10*/  DMUL R20, R20, R10 ;  /* 0x0000000a14147228 */ /* 0x002fd00000000000 */
[----:B------:R-:W-:Y:S02]  /*0a20*/  DMUL R24, R12, R20 ;  /* 0x000000140c187228 */ /* 0x000fe40000000000 */
[----:B------:R-:W-:-:S08]  /*0a30*/  DADD R20, R20, -1 ;  /* 0xbff0000014147429 */ /* 0x000fd00000000000 */
[----:B------:R-:W-:-:S08]  /*0a40*/  DMUL R24, R24, R20 ;  /* 0x0000001418187228 */ /* 0x000fd00000000000 */
[----:B--2---:R-:W-:Y:S01]  /*0a50*/  DFMA R24, -R14, R24, R28 ;  /* 0x000000180e18722b */ /* 0x004fe2000000011c */
[----:B------:R0:W1:Y:S07]  /*0a60*/  I2F.F64.U32 R28, R2 ;  /* 0x00000002001c7312 */ /* 0x00006e0000201800 */
[----:B------:R-:W-:Y:S02]  /*0a70*/  DADD R20, -RZ, |R24| ;  /* 0x00000000ff147229 */ /* 0x000fe40000000518 */
[----:B------:R-:W-:Y:S01]  /*0a80*/  DSETP.GT.AND P4, PT, |R24|, R26, PT ;  /* 0x0000001a1800722a */ /* 0x000fe20003f84200 */
[----:B0-----:R-:W-:-:S02]  /*0a90*/  VIADD R2, R33, 0x3 ;  /* 0x0000000321027836 */ /* 0x001fc40000000000 */
[----:B------:R-:W-:Y:S01]  /*0aa0*/  VIADD R33, R33, 0x4 ;  /* 0x0000000421217836 */ /* 0x000fe20000000000 */
[----:B-1----:R-:W-:-:S04]  /*0ab0*/  DMUL R28, R28, R10 ;  /* 0x0000000a1c1c7228 */ /* 0x002fc80000000000 */
[----:B------:R-:W-:Y:S02]  /*0ac0*/  FSEL R20, R20, R26, P4 ;  /* 0x0000001a14147208 */ /* 0x000fe40002000000 */
[----:B------:R-:W-:Y:S02]  /*0ad0*/  FSEL R21, R21, R27, P4 ;  /* 0x0000001b15157208 */ /* 0x000fe40002000000 */
[----:B------:R-:W-:Y:S02]  /*0ae0*/  DMUL R24, R12, R28 ;  /* 0x0000001c0c187228 */ /* 0x000fe40000000000 */
[----:B------:R-:W-:Y:S01]  /*0af0*/  DADD R26, R28, -1 ;  /* 0xbff000001c1a7429 */ /* 0x000fe20000000000 */
[----:B------:R-:W0:Y:S07]  /*0b00*/  I2F.F64.U32 R28, R34 ;  /* 0x00000022001c7312 */ /* 0x000e2e0000201800 */
[----:B------:R-:W-:Y:S01]  /*0b10*/  DMUL R26, R24, R26 ;  /* 0x0000001a181a7228 */ /* 0x000fe20000000000 */
[----:B------:R-:W1:Y:S07]  /*0b20*/  I2F.F64.U32 R24, R2 ;  /* 0x0000000200187312 */ /* 0x000e6e0000201800 */
[----:B---3--:R-:W-:-:S02]  /*0b30*/  DFMA R22, -R14, R26, R22 ;  /* 0x0000001a0e16722b */ /* 0x008fc40000000116 */
[----:B0-----:R-:W-:-:S06]  /*0b40*/  DMUL R28, R28, R10 ;  /* 0x0000000a1c1c7228 */ /* 0x001fcc0000000000 */
[----:B------:R-:W-:Y:S02]  /*0b50*/  DSETP.GT.AND P4, PT, |R22|, R20, PT ;  /* 0x000000141600722a */ /* 0x000fe40003f84200 */
[----:B------:R-:W-:Y:S02]  /*0b60*/  DMUL R26, R12, R28 ;  /* 0x0000001c0c1a7228 */ /* 0x000fe40000000000 */
[----:B------:R-:W-:Y:S02]  /*0b70*/  DADD R28, R28, -1 ;  /* 0xbff000001c1c7429 */ /* 0x000fe40000000000 */
[----:B-1----:R-:W-:Y:S02]  /*0b80*/  DMUL R24, R24, R10 ;  /* 0x0000000a18187228 */ /* 0x002fe40000000000 */
[----:B------:R-:W-:-:S04]  /*0b90*/  DADD R22, -RZ, |R22| ;  /* 0x00000000ff167229 */ /* 0x000fc80000000516 */
[----:B------:R-:W-:Y:S02]  /*0ba0*/  DMUL R28, R26, R28 ;  /* 0x0000001c1a1c7228 */ /* 0x000fe40000000000 */
[----:B------:R-:W-:Y:S02]  /*0bb0*/  DMUL R26, R12, R24 ;  /* 0x000000180c1a7228 */ /* 0x000fe40000000000 */
[----:B------:R-:W-:Y:S02]  /*0bc0*/  DADD R24, R24, -1 ;  /* 0xbff0000018187429 */ /* 0x000fe40000000000 */
[----:B------:R-:W-:Y:S02]  /*0bd0*/  FSEL R22, R22, R20, P4 ;  /* 0x0000001416167208 */ /* 0x000fe40002000000 */
[----:B----4-:R-:W-:Y:S01]  /*0be0*/  DFMA R16, -R14, R28, R16 ;  /* 0x0000001c0e10722b */ /* 0x010fe20000000110 */
[----:B------:R-:W-:-:S03]  /*0bf0*/  FSEL R23, R23, R21, P4 ;  /* 0x0000001517177208 */ /* 0x000fc60002000000 */
[----:B------:R-:W-:-:S04]  /*0c00*/  DMUL R24, R26, R24 ;  /* 0x000000181a187228 */ /* 0x000fc80000000000 */
[----:B------:R-:W-:Y:S02]  /*0c10*/  DADD R20, -RZ, |R16| ;  /* 0x00000000ff147229 */ /* 0x000fe40000000510 */
[----:B------:R-:W-:Y:S02]  /*0c20*/  DSETP.GT.AND P4, PT, |R16|, R22, PT ;  /* 0x000000161000722a */ /* 0x000fe40003f84200 */
[----:B-----5:R-:W-:-:S06]  /*0c30*/  DFMA R18, -R14, R24, R18 ;  /* 0x000000180e12722b */ /* 0x020fcc0000000112 */
[----:B------:R-:W-:Y:S02]  /*0c40*/  FSEL R20, R20, R22, P4 ;  /* 0x0000001614147208 */ /* 0x000fe40002000000 */
[----:B------:R-:W-:Y:S01]  /*0c50*/  FSEL R21, R21, R23, P4 ;  /* 0x0000001715157208 */ /* 0x000fe20002000000 */
[----:B------:R-:W-:-:S05]  /*0c60*/  DADD R16, -RZ, |R18| ;  /* 0x00000000ff107229 */ /* 0x000fca0000000512 */
[----:B------:R-:W-:-:S06]  /*0c70*/  DSETP.GT.AND P4, PT, |R18|, R20, PT ;  /* 0x000000141200722a */ /* 0x000fcc0003f84200 */
[----:B------:R-:W-:Y:S02]  /*0c80*/  FSEL R26, R16, R20, P4 ;  /* 0x00000014101a7208 */ /* 0x000fe40002000000 */
[----:B------:R-:W-:-:S07]  /*0c90*/  FSEL R27, R17, R21, P4 ;  /* 0x00000015111b7208 */ /* 0x000fce0002000000 */
.L_x_5:
[----:B------:R-:W-:Y:S05]  /*0ca0*/  @!P3 BRA `(.L_x_4) ;  /* 0x0000000000b4b947 */ /* 0x000fea0003800000 */
[----:B------:R-:W-:-:S04]  /*0cb0*/  LOP3.LUT R30, R30, 0x1, RZ, 0xc0, !PT ;  /* 0x000000011e1e7812 */ /* 0x000fc800078ec0ff */
[----:B------:R-:W-:Y:S01]  /*0cc0*/  ISETP.NE.U32.AND P3, PT, R30, 0x1, PT ;  /* 0x000000011e00780c */ /* 0x000fe20003f65070 */
[----:B------:R-:W-:-:S12]  /*0cd0*/  @!P0 BRA `(.L_x_6) ;  /* 0x00000000006c8947 */ /* 0x000fd80003800000 */
[----:B------:R-:W0:Y:S01]  /*0ce0*/  LDC.64 R16, c[0x0][0x398] ;  /* 0x0000e600ff107b82 */ /* 0x000e220000000a00 */
[----:B------:R-:W-:-:S04]  /*0cf0*/  IMAD.IADD R29, R32, 0x1, R33 ;  /* 0x00000001201d7824 */ /* 0x000fc800078e0221 */
[----:B0-----:R-:W-:-:S05]  /*0d00*/  IMAD.WIDE R28, R29, 0x8, R16 ;  /* 0x000000081d1c7825 */ /* 0x001fca00078e0210 */
[----:B------:R-:W2:Y:S04]  /*0d10*/  LDG.E.64 R24, desc[UR6][R28.64] ;  /* 0x000000061c187981 */ /* 0x000ea8000c1e1b00 */
[----:B------:R-:W3:Y:S01]  /*0d20*/  LDG.E.64 R16, desc[UR6][R28.64+0x8] ;  /* 0x000008061c107981 */ /* 0x000ee2000c1e1b00 */
[----:B------:R0:W1:Y:S01]  /*0d30*/  I2F.F64.U32 R22, R33 ;  /* 0x0000002100167312 */ /* 0x0000620000201800 */
[----:B------:R-:W-:-:S07]  /*0d40*/  VIADD R2, R33, 0x1 ;  /* 0x0000000121027836 */ /* 0x000fce0000000000 */
[----:B------:R-:W4:Y:S01]  /*0d50*/  I2F.F64.U32 R20, R2 ;  /* 0x0000000200147312 */ /* 0x000f220000201800 */
[----:B0-----:R-:W-:Y:S01]  /*0d60*/  VIADD R33, R33, 0x2 ;  /* 0x0000000221217836 */ /* 0x001fe20000000000 */
[----:B-1----:R-:W-:-:S08]  /*0d70*/  DMUL R22, R22, R10 ;  /* 0x0000000a16167228 */ /* 0x002fd00000000000 */
[----:B------:R-:W-:Y:S02]  /*0d80*/  DMUL R18, R12, R22 ;  /* 0x000000160c127228 */ /* 0x000fe40000000000 */
[----:B------:R-:W-:Y:S02]  /*0d90*/  DADD R22, R22, -1 ;  /* 0xbff0000016167429 */ /* 0x000fe40000000000 */
[----:B----4-:R-:W-:-:S06]  /*0da0*/  DMUL R20, R20, R10 ;  /* 0x0000000a14147228 */ /* 0x010fcc0000000000 */
[----:B------:R-:W-:Y:S02]  /*0db0*/  DMUL R22, R18, R22 ;  /* 0x0000001612167228 */ /* 0x000fe40000000000 */
[----:B------:R-:W-:Y:S02]  /*0dc0*/  DMUL R18, R12, R20 ;  /* 0x000000140c127228 */ /* 0x000fe40000000000 */
[----:B------:R-:W-:-:S08]  /*0dd0*/  DADD R20, R20, -1 ;  /* 0xbff0000014147429 */ /* 0x000fd00000000000 */
[----:B------:R-:W-:Y:S02]  /*0de0*/  DMUL R18, R18, R20 ;  /* 0x0000001412127228 */ /* 0x000fe40000000000 */
[----:B--2---:R-:W-:-:S06]  /*0df0*/  DFMA R22, -R14, R22, R24 ;  /* 0x000000160e16722b */ /* 0x004fcc0000000118 */
[----:B---3--:R-:W-:Y:S02]  /*0e00*/  DFMA R16, -R14, R18, R16 ;  /* 0x000000120e10722b */ /* 0x008fe40000000110 */
[----:B------:R-:W-:Y:S02]  /*0e10*/  DADD R20, -RZ, |R22| ;  /* 0x00000000ff147229 */ /* 0x000fe40000000516 */
[----:B------:R-:W-:-:S08]  /*0e20*/  DSETP.GT.AND P4, PT, |R22|, R26, PT ;  /* 0x0000001a1600722a */ /* 0x000fd00003f84200 */
[----:B------:R-:W-:Y:S02]  /*0e30*/  FSEL R18, R20, R26, P4 ;  /* 0x0000001a14127208 */ /* 0x000fe40002000000 */
[----:B------:R-:W-:Y:S01]  /*0e40*/  FSEL R19, R21, R27, P4 ;  /* 0x0000001b15137208 */ /* 0x000fe20002000000 */
[----:B------:R-:W-:-:S05]  /*0e50*/  DADD R20, -RZ, |R16| ;  /* 0x00000000ff147229 */ /* 0x000fca0000000510 */
[----:B------:R-:W-:-:S06]  /*0e60*/  DSETP.GT.AND P4, PT, |R16|, R18, PT ;  /* 0x000000121000722a */ /* 0x000fcc0003f84200 */
[----:B------:R-:W-:Y:S02]  /*0e70*/  FSEL R26, R20, R18, P4 ;  /* 0x00000012141a7208 */ /* 0x000fe40002000000 */
[----:B------:R-:W-:-:S07]  /*0e80*/  FSEL R27, R21, R19, P4 ;  /* 0x00000013151b7208 */ /* 0x000fce0002000000 */
.L_x_6:
[----:B------:R-:W-:Y:S05]  /*0e90*/  @P3 BRA `(.L_x_4) ;  /* 0x0000000000383947 */ /* 0x000fea0003800000 */
[----:B------:R-:W0:Y:S01]  /*0ea0*/  LDC.64 R16, c[0x0][0x398] ;  /* 0x0000e600ff107b82 */ /* 0x000e220000000a00 */
[----:B------:R-:W-:-:S04]  /*0eb0*/  IMAD.IADD R19, R32, 0x1, R33 ;  /* 0x0000000120137824 */ /* 0x000fc800078e0221 */
[----:B0-----:R-:W-:-:S06]  /*0ec0*/  IMAD.WIDE R16, R19, 0x8, R16 ;  /* 0x0000000813107825 */ /* 0x001fcc00078e0210 */
[----:B------:R-:W2:Y:S01]  /*0ed0*/  LDG.E.64 R16, desc[UR6][R16.64] ;  /* 0x0000000610107981 */ /* 0x000ea2000c1e1b00 */
[----:B------:R-:W0:Y:S02]  /*0ee0*/  I2F.F64.U32 R18, R33 ;  /* 0x0000002100127312 */ /* 0x000e240000201800 */
[----:B0-----:R-:W-:-:S08]  /*0ef0*/  DMUL R18, R18, R10 ;  /* 0x0000000a12127228 */ /* 0x001fd00000000000 */
[----:B------:R-:W-:Y:S02]  /*0f00*/  DMUL R12, R12, R18 ;  /* 0x000000120c0c7228 */ /* 0x000fe40000000000 */
[----:B------:R-:W-:-:S08]  /*0f10*/  DADD R18, R18, -1 ;  /* 0xbff0000012127429 */ /* 0x000fd00000000000 */
[----:B------:R-:W-:-:S08]  /*0f20*/  DMUL R12, R12, R18 ;  /* 0x000000120c0c7228 */ /* 0x000fd00000000000 */
[----:B--2---:R-:W-:-:S08]  /*0f30*/  DFMA R12, -R14, R12, R16 ;  /* 0x0000000c0e0c722b */ /* 0x004fd00000000110 */
[----:B------:R-:W-:Y:S02]  /*0f40*/  DADD R10, -RZ, |R12| ;  /* 0x00000000ff0a7229 */ /* 0x000fe4000000050c */
[----:B------:R-:W-:-:S08]  /*0f50*/  DSETP.GT.AND P3, PT, |R12|, R26, PT ;  /* 0x0000001a0c00722a */ /* 0x000fd00003f64200 */
[----:B------:R-:W-:Y:S02]  /*0f60*/  FSEL R26, R10, R26, P3 ;  /* 0x0000001a0a1a7208 */ /* 0x000fe40001800000 */
[----:B------:R-:W-:-:S07]  /*0f70*/  FSEL R27, R11, R27, P3 ;  /* 0x0000001b0b1b7208 */ /* 0x000fce0001800000 */
.L_x_4:
[----:B------:R-:W-:Y:S05]  /*0f80*/  @P2 BRA `(.L_x_7) ;  /* 0xfffffff000882947 */ /* 0x000fea000383ffff */
[----:B------:R-:W0:Y:S01]  /*0f90*/  LDCU UR4, c[0x0][0x370] ;  /* 0x00006e00ff0477ac */ /* 0x000e220008000800 */
[----:B------:R-:W1:Y:S01]  /*0fa0*/  LDCU UR5, c[0x0][0x38c] ;  /* 0x00007180ff0577ac */ /* 0x000e620008000800 */
[----:B0-----:R-:W-:-:S05]  /*0fb0*/  IMAD R8, R3, UR4, R8 ;  /* 0x0000000403087c24 */ /* 0x001fca000f8e0208 */
[----:B-1----:R-:W-:-:S13]  /*0fc0*/  ISETP.GE.AND P2, PT, R8, UR5, PT ;  /* 0x0000000508007c0c */ /* 0x002fda000bf46270 */
[----:B------:R-:W-:Y:S05]  /*0fd0*/  @!P2 BRA `(.L_x_8) ;  /* 0xfffffff00070a947 */ /* 0x000fea000383ffff */
.L_x_1:
[----:B------:R-:W-:Y:S05]  /*0fe0*/  BSYNC.RECONVERGENT B0 ;  /* 0x0000000000007941 */ /* 0x000fea0003800200 */
.L_x_0:
[----:B------:R-:W0:Y:S01]  /*0ff0*/  S2R R8, SR_TID.X ;  /* 0x0000000000087919 */ /* 0x000e220000002100 */
[----:B------:R-:W1:Y:S01]  /*1000*/  S2UR UR5, SR_CgaCtaId ;  /* 0x00000000000579c3 */ /* 0x000e620000008800 */
[----:B------:R-:W-:Y:S01]  /*1010*/  UMOV UR4, 0x400 ;  /* 0x0000040000047882 */ /* 0x000fe20000000000 */
[----:B------:R-:W-:Y:S01]  /*1020*/  ISETP.GE.U32.AND P0, PT, R3, 0x2, PT ;  /* 0x000000020300780c */ /* 0x000fe20003f06070 */
[----:B-1----:R-:W-:-:S06]  /*1030*/  ULEA UR4, UR5, UR4, 0x18 ;  /* 0x0000000405047291 */ /* 0x002fcc000f8ec0ff */
[----:B0-----:R-:W-:-:S05]  /*1040*/  LEA R9, R8, UR4, 0x3 ;  /* 0x0000000408097c11 */ /* 0x001fca000f8e18ff */
[----:B------:R0:W-:Y:S01]  /*1050*/  STS.64 [R9], R26 ;  /* 0x0000001a09007388 */ /* 0x0001e20000000a00 */
[----:B------:R-:W-:Y:S06]  /*1060*/  BAR.SYNC.DEFER_BLOCKING 0x0 ;  /* 0x0000000000007b1d */ /* 0x000fec0000010000 */
[----:B------:R-:W-:Y:S05]  /*1070*/  @!P0 BRA `(.L_x_9) ;  /* 0x0000000000388947 */ /* 0x000fea0003800000 */
.L_x_12:
[--C-:B------:R-:W-:Y:S01]  /*1080*/  IMAD.MOV.U32 R2, RZ, RZ, R3.reuse ;  /* 0x000000ffff027224 */ /* 0x100fe200078e0003 */
[----:B------:R-:W-:Y:S01]  /*1090*/  SHF.R.U32.HI R3, RZ, 0x1, R3 ;  /* 0x00000001ff037819 */ /* 0x000fe20000011603 */
[----:B------:R-:W-:Y:S03]  /*10a0*/  BSSY.RECONVERGENT B0, `(.L_x_10) ;  /* 0x0000008000007945 */ /* 0x000fe60003800200 */
[----:B------:R-:W-:-:S13]  /*10b0*/  ISETP.GE.U32.AND P0, PT, R8, R3, PT ;  /* 0x000000030800720c */ /* 0x000fda0003f06070 */
[----:B-1----:R-:W-:Y:S05]  /*10c0*/  @P0 BRA `(.L_x_11) ;  /* 0x0000000000140947 */ /* 0x002fea0003800000 */
[----:B------:R-:W-:Y:S01]  /*10d0*/  IMAD R6, R3, 0x8, R9 ;  /* 0x0000000803067824 */ /* 0x000fe200078e0209 */
[----:B------:R-:W-:Y:S05]  /*10e0*/  LDS.64 R4, [R9] ;  /* 0x0000000009047984 */ /* 0x000fea0000000a00 */
[----:B------:R-:W1:Y:S02]  /*10f0*/  LDS.64 R6, [R6] ;  /* 0x0000000006067984 */ /* 0x000e640000000a00 */
[----:B-1----:R-:W-:-:S14]  /*1100*/  DSETP.GT.AND P0, PT, R6, R4, PT ;  /* 0x000000040600722a */ /* 0x002fdc0003f04000 */
[----:B------:R1:W-:Y:S02]  /*1110*/  @P0 STS.64 [R9], R6 ;  /* 0x0000000609000388 */ /* 0x0003e40000000a00 */
.L_x_11:
[----:B------:R-:W-:Y:S05]  /*1120*/  BSYNC.RECONVERGENT B0 ;  /* 0x0000000000007941 */ /* 0x000fea0003800200 */
.L_x_10:
[----:B------:R-:W-:Y:S01]  /*1130*/  BAR.SYNC.DEFER_BLOCKING 0x0 ;  /* 0x0000000000007b1d */ /* 0x000fe20000010000 */
[----:B------:R-:W-:-:S13]  /*1140*/  ISETP.GT.U32.AND P0, PT, R2, 0x3, PT ;  /* 0x000000030200780c */ /* 0x000fda0003f04070 */
[----:B------:R-:W-:Y:S05]  /*1150*/  @P0 BRA `(.L_x_12) ;  /* 0xfffffffc00c80947 */ /* 0x000fea000383ffff */
.L_x_9:
[----:B------:R-:W-:-:S13]  /*1160*/  ISETP.NE.AND P0, PT, R8, RZ, PT ;  /* 0x000000ff0800720c */ /* 0x000fda0003f05270 */
[----:B------:R-:W-:Y:S05]  /*1170*/  @P0 EXIT ;  /* 0x000000000000094d */ /* 0x000fea0003800000 */
[----:B------:R-:W2:Y:S01]  /*1180*/  S2UR UR5, SR_CgaCtaId ;  /* 0x00000000000579c3 */ /* 0x000ea20000008800 */
[----:B------:R-:W-:-:S07]  /*1190*/  UMOV UR4, 0x400 ;  /* 0x0000040000047882 */ /* 0x000fce0000000000 */
[----:B------:R-:W3:Y:S01]  /*11a0*/  LDC.64 R4, c[0x0][0x3a0] ;  /* 0x0000e800ff047b82 */ /* 0x000ee20000000a00 */
[----:B--2---:R-:W-:Y:S01]  /*11b0*/  ULEA UR4, UR5, UR4, 0x18 ;  /* 0x0000000405047291 */ /* 0x004fe2000f8ec0ff */
[----:B---3--:R-:W-:-:S08]  /*11c0*/  IMAD.WIDE.U32 R4, R0, 0x8, R4 ;  /* 0x0000000800047825 */ /* 0x008fd000078e0004 */
[----:B------:R-:W2:Y:S04]  /*11d0*/  LDS.64 R2, [UR4] ;  /* 0x00000004ff027984 */ /* 0x000ea80008000a00 */
[----:B--2---:R-:W-:Y:S01]  /*11e0*/  STG.E.64 desc[UR6][R4.64], R2 ;  /* 0x0000000204007986 */ /* 0x004fe2000c101b06 */
[----:B------:R-:W-:Y:S05]  /*11f0*/  EXIT ;  /* 0x000000000000794d */ /* 0x000fea0003800000 */
.L_x_13:
[----:B------:R-:W-:-:S00]  /*1200*/  BRA `(.L_x_13) ;  /* 0xfffffffc00fc7947 */ /* 0x000fc0000383ffff */
[----:B------:R-:W-:-:S00]  /*1210*/  NOP ;  /* 0x0000000000007918 */ /* 0x000fc00000000000 */
        /* <DEDUP_REMOVED lines=14> */
.L_x_14:


//--------------------- .nv.shared._Z9max_erroriiiidPdS_ --------------------------
	.section	.nv.shared._Z9max_erroriiiidPdS_,"aw",@nobits
	.sectionflags	@""
	.align	16
	.zero		1024


//--------------------- .nv.shared.reserved.0     --------------------------
	.section	.nv.shared.reserved.0,"aw",@nobits
	.weak		__nv_reservedSMEM_offset_0_alias
	.size		__nv_reservedSMEM_offset_0_alias, 0, 64
	.other		__nv_reservedSMEM_offset_0_alias,@"STO_CUDA_RESERVED_SHARED STV_DEFAULT"
__nv_reservedSMEM_offset_0_alias:
	.zero		0
	.zero		64


//--------------------- .nv.constant0._Z9max_erroriiiidPdS_ --------------------------
	.section	.nv.constant0._Z9max_erroriiiidPdS_,"a",@progbits
	.sectionflags	@""
	.align	4
.nv.constant0._Z9max_erroriiiidPdS_:
	.zero		936


//--------------------- SYMBOLS --------------------------

	.type		.nv.reservedSmem.offset0,@object
	.size		.nv.reservedSmem.offset0,0x4
	.type		.nv.reservedSmem.cap,@object
	.size		.nv.reservedSmem.cap,0x4
